//
// Generated by NVIDIA NVVM Compiler
//
// Compiler Build ID: CL-36424714
// Cuda compilation tools, release 13.0, V13.0.88
// Based on NVVM 20.0.0
//

.version 9.0
.target sm_100
.address_size 64

	// .globl	_Z18csrMatrixVectorMulPKiS0_PKfS2_Pf

.visible .entry _Z18csrMatrixVectorMulPKiS0_PKfS2_Pf(
	.param .u64 .ptr .align 1 _Z18csrMatrixVectorMulPKiS0_PKfS2_Pf_param_0,
	.param .u64 .ptr .align 1 _Z18csrMatrixVectorMulPKiS0_PKfS2_Pf_param_1,
	.param .u64 .ptr .align 1 _Z18csrMatrixVectorMulPKiS0_PKfS2_Pf_param_2,
	.param .u64 .ptr .align 1 _Z18csrMatrixVectorMulPKiS0_PKfS2_Pf_param_3,
	.param .u64 .ptr .align 1 _Z18csrMatrixVectorMulPKiS0_PKfS2_Pf_param_4
)
{
	.reg .pred 	%p<11>;
	.reg .b32 	%r<64>;
	.reg .b32 	%f<112>;
	.reg .b64 	%rd<87>;

	ld.param.u64 	%rd6, [_Z18csrMatrixVectorMulPKiS0_PKfS2_Pf_param_0];
	ld.param.u64 	%rd8, [_Z18csrMatrixVectorMulPKiS0_PKfS2_Pf_param_1];
	ld.param.u64 	%rd9, [_Z18csrMatrixVectorMulPKiS0_PKfS2_Pf_param_2];
	ld.param.u64 	%rd10, [_Z18csrMatrixVectorMulPKiS0_PKfS2_Pf_param_3];
	ld.param.u64 	%rd7, [_Z18csrMatrixVectorMulPKiS0_PKfS2_Pf_param_4];
	cvta.to.global.u64 	%rd1, %rd10;
	cvta.to.global.u64 	%rd2, %rd8;
	cvta.to.global.u64 	%rd3, %rd9;
	mov.u32 	%r23, %ctaid.x;
	mov.u32 	%r24, %ntid.x;
	mov.u32 	%r25, %tid.x;
	mad.lo.s32 	%r1, %r23, %r24, %r25;
	setp.gt.s32 	%p1, %r1, 3;
	@%p1 bra 	$L__BB0_15;
	cvta.to.global.u64 	%rd11, %rd6;
	mul.wide.s32 	%rd12, %r1, 4;
	add.s64 	%rd13, %rd11, %rd12;
	ld.global.u32 	%r59, [%rd13];
	ld.global.u32 	%r3, [%rd13+4];
	setp.ge.s32 	%p2, %r59, %r3;
	mov.f32 	%f111, 0f00000000;
	@%p2 bra 	$L__BB0_14;
	sub.s32 	%r4, %r3, %r59;
	and.b32  	%r5, %r4, 15;
	sub.s32 	%r26, %r59, %r3;
	setp.gt.u32 	%p3, %r26, -16;
	mov.f32 	%f111, 0f00000000;
	@%p3 bra 	$L__BB0_5;
	and.b32  	%r27, %r4, -16;
	neg.s32 	%r57, %r27;
	add.s64 	%rd4, %rd3, 32;
	add.s64 	%rd5, %rd2, 32;
	mov.f32 	%f111, 0f00000000;
$L__BB0_4:
	.pragma "nounroll";
	mul.wide.s32 	%rd14, %r59, 4;
	add.s64 	%rd15, %rd4, %rd14;
	add.s64 	%rd16, %rd5, %rd14;
	ld.global.f32 	%f18, [%rd15+-32];
	ld.global.u32 	%r28, [%rd16+-32];
	mul.wide.s32 	%rd17, %r28, 4;
	add.s64 	%rd18, %rd1, %rd17;
	ld.global.f32 	%f19, [%rd18];
	fma.rn.f32 	%f20, %f18, %f19, %f111;
	ld.global.f32 	%f21, [%rd15+-28];
	ld.global.u32 	%r29, [%rd16+-28];
	mul.wide.s32 	%rd19, %r29, 4;
	add.s64 	%rd20, %rd1, %rd19;
	ld.global.f32 	%f22, [%rd20];
	fma.rn.f32 	%f23, %f21, %f22, %f20;
	ld.global.f32 	%f24, [%rd15+-24];
	ld.global.u32 	%r30, [%rd16+-24];
	mul.wide.s32 	%rd21, %r30, 4;
	add.s64 	%rd22, %rd1, %rd21;
	ld.global.f32 	%f25, [%rd22];
	fma.rn.f32 	%f26, %f24, %f25, %f23;
	ld.global.f32 	%f27, [%rd15+-20];
	ld.global.u32 	%r31, [%rd16+-20];
	mul.wide.s32 	%rd23, %r31, 4;
	add.s64 	%rd24, %rd1, %rd23;
	ld.global.f32 	%f28, [%rd24];
	fma.rn.f32 	%f29, %f27, %f28, %f26;
	ld.global.f32 	%f30, [%rd15+-16];
	ld.global.u32 	%r32, [%rd16+-16];
	mul.wide.s32 	%rd25, %r32, 4;
	add.s64 	%rd26, %rd1, %rd25;
	ld.global.f32 	%f31, [%rd26];
	fma.rn.f32 	%f32, %f30, %f31, %f29;
	ld.global.f32 	%f33, [%rd15+-12];
	ld.global.u32 	%r33, [%rd16+-12];
	mul.wide.s32 	%rd27, %r33, 4;
	add.s64 	%rd28, %rd1, %rd27;
	ld.global.f32 	%f34, [%rd28];
	fma.rn.f32 	%f35, %f33, %f34, %f32;
	ld.global.f32 	%f36, [%rd15+-8];
	ld.global.u32 	%r34, [%rd16+-8];
	mul.wide.s32 	%rd29, %r34, 4;
	add.s64 	%rd30, %rd1, %rd29;
	ld.global.f32 	%f37, [%rd30];
	fma.rn.f32 	%f38, %f36, %f37, %f35;
	ld.global.f32 	%f39, [%rd15+-4];
	ld.global.u32 	%r35, [%rd16+-4];
	mul.wide.s32 	%rd31, %r35, 4;
	add.s64 	%rd32, %rd1, %rd31;
	ld.global.f32 	%f40, [%rd32];
	fma.rn.f32 	%f41, %f39, %f40, %f38;
	ld.global.f32 	%f42, [%rd15];
	ld.global.u32 	%r36, [%rd16];
	mul.wide.s32 	%rd33, %r36, 4;
	add.s64 	%rd34, %rd1, %rd33;
	ld.global.f32 	%f43, [%rd34];
	fma.rn.f32 	%f44, %f42, %f43, %f41;
	ld.global.f32 	%f45, [%rd15+4];
	ld.global.u32 	%r37, [%rd16+4];
	mul.wide.s32 	%rd35, %r37, 4;
	add.s64 	%rd36, %rd1, %rd35;
	ld.global.f32 	%f46, [%rd36];
	fma.rn.f32 	%f47, %f45, %f46, %f44;
	ld.global.f32 	%f48, [%rd15+8];
	ld.global.u32 	%r38, [%rd16+8];
	mul.wide.s32 	%rd37, %r38, 4;
	add.s64 	%rd38, %rd1, %rd37;
	ld.global.f32 	%f49, [%rd38];
	fma.rn.f32 	%f50, %f48, %f49, %f47;
	ld.global.f32 	%f51, [%rd15+12];
	ld.global.u32 	%r39, [%rd16+12];
	mul.wide.s32 	%rd39, %r39, 4;
	add.s64 	%rd40, %rd1, %rd39;
	ld.global.f32 	%f52, [%rd40];
	fma.rn.f32 	%f53, %f51, %f52, %f50;
	ld.global.f32 	%f54, [%rd15+16];
	ld.global.u32 	%r40, [%rd16+16];
	mul.wide.s32 	%rd41, %r40, 4;
	add.s64 	%rd42, %rd1, %rd41;
	ld.global.f32 	%f55, [%rd42];
	fma.rn.f32 	%f56, %f54, %f55, %f53;
	ld.global.f32 	%f57, [%rd15+20];
	ld.global.u32 	%r41, [%rd16+20];
	mul.wide.s32 	%rd43, %r41, 4;
	add.s64 	%rd44, %rd1, %rd43;
	ld.global.f32 	%f58, [%rd44];
	fma.rn.f32 	%f59, %f57, %f58, %f56;
	ld.global.f32 	%f60, [%rd15+24];
	ld.global.u32 	%r42, [%rd16+24];
	mul.wide.s32 	%rd45, %r42, 4;
	add.s64 	%rd46, %rd1, %rd45;
	ld.global.f32 	%f61, [%rd46];
	fma.rn.f32 	%f62, %f60, %f61, %f59;
	ld.global.f32 	%f63, [%rd15+28];
	ld.global.u32 	%r43, [%rd16+28];
	mul.wide.s32 	%rd47, %r43, 4;
	add.s64 	%rd48, %rd1, %rd47;
	ld.global.f32 	%f64, [%rd48];
	fma.rn.f32 	%f111, %f63, %f64, %f62;
	add.s32 	%r59, %r59, 16;
	add.s32 	%r57, %r57, 16;
	setp.ne.s32 	%p4, %r57, 0;
	@%p4 bra 	$L__BB0_4;
$L__BB0_5:
	setp.eq.s32 	%p5, %r5, 0;
	@%p5 bra 	$L__BB0_14;
	and.b32  	%r12, %r4, 7;
	setp.lt.u32 	%p6, %r5, 8;
	@%p6 bra 	$L__BB0_8;
	mul.wide.s32 	%rd49, %r59, 4;
	add.s64 	%rd50, %rd3, %rd49;
	ld.global.f32 	%f66, [%rd50];
	add.s64 	%rd51, %rd2, %rd49;
	ld.global.u32 	%r44, [%rd51];
	mul.wide.s32 	%rd52, %r44, 4;
	add.s64 	%rd53, %rd1, %rd52;
	ld.global.f32 	%f67, [%rd53];
	fma.rn.f32 	%f68, %f66, %f67, %f111;
	ld.global.f32 	%f69, [%rd50+4];
	ld.global.u32 	%r45, [%rd51+4];
	mul.wide.s32 	%rd54, %r45, 4;
	add.s64 	%rd55, %rd1, %rd54;
	ld.global.f32 	%f70, [%rd55];
	fma.rn.f32 	%f71, %f69, %f70, %f68;
	ld.global.f32 	%f72, [%rd50+8];
	ld.global.u32 	%r46, [%rd51+8];
	mul.wide.s32 	%rd56, %r46, 4;
	add.s64 	%rd57, %rd1, %rd56;
	ld.global.f32 	%f73, [%rd57];
	fma.rn.f32 	%f74, %f72, %f73, %f71;
	ld.global.f32 	%f75, [%rd50+12];
	ld.global.u32 	%r47, [%rd51+12];
	mul.wide.s32 	%rd58, %r47, 4;
	add.s64 	%rd59, %rd1, %rd58;
	ld.global.f32 	%f76, [%rd59];
	fma.rn.f32 	%f77, %f75, %f76, %f74;
	ld.global.f32 	%f78, [%rd50+16];
	ld.global.u32 	%r48, [%rd51+16];
	mul.wide.s32 	%rd60, %r48, 4;
	add.s64 	%rd61, %rd1, %rd60;
	ld.global.f32 	%f79, [%rd61];
	fma.rn.f32 	%f80, %f78, %f79, %f77;
	ld.global.f32 	%f81, [%rd50+20];
	ld.global.u32 	%r49, [%rd51+20];
	mul.wide.s32 	%rd62, %r49, 4;
	add.s64 	%rd63, %rd1, %rd62;
	ld.global.f32 	%f82, [%rd63];
	fma.rn.f32 	%f83, %f81, %f82, %f80;
	ld.global.f32 	%f84, [%rd50+24];
	ld.global.u32 	%r50, [%rd51+24];
	mul.wide.s32 	%rd64, %r50, 4;
	add.s64 	%rd65, %rd1, %rd64;
	ld.global.f32 	%f85, [%rd65];
	fma.rn.f32 	%f86, %f84, %f85, %f83;
	ld.global.f32 	%f87, [%rd50+28];
	ld.global.u32 	%r51, [%rd51+28];
	mul.wide.s32 	%rd66, %r51, 4;
	add.s64 	%rd67, %rd1, %rd66;
	ld.global.f32 	%f88, [%rd67];
	fma.rn.f32 	%f111, %f87, %f88, %f86;
	add.s32 	%r59, %r59, 8;
$L__BB0_8:
	setp.eq.s32 	%p7, %r12, 0;
	@%p7 bra 	$L__BB0_14;
	and.b32  	%r15, %r4, 3;
	setp.lt.u32 	%p8, %r12, 4;
	@%p8 bra 	$L__BB0_11;
	mul.wide.s32 	%rd68, %r59, 4;
	add.s64 	%rd69, %rd3, %rd68;
	ld.global.f32 	%f90, [%rd69];
	add.s64 	%rd70, %rd2, %rd68;
	ld.global.u32 	%r52, [%rd70];
	mul.wide.s32 	%rd71, %r52, 4;
	add.s64 	%rd72, %rd1, %rd71;
	ld.global.f32 	%f91, [%rd72];
	fma.rn.f32 	%f92, %f90, %f91, %f111;
	ld.global.f32 	%f93, [%rd69+4];
	ld.global.u32 	%r53, [%rd70+4];
	mul.wide.s32 	%rd73, %r53, 4;
	add.s64 	%rd74, %rd1, %rd73;
	ld.global.f32 	%f94, [%rd74];
	fma.rn.f32 	%f95, %f93, %f94, %f92;
	ld.global.f32 	%f96, [%rd69+8];
	ld.global.u32 	%r54, [%rd70+8];
	mul.wide.s32 	%rd75, %r54, 4;
	add.s64 	%rd76, %rd1, %rd75;
	ld.global.f32 	%f97, [%rd76];
	fma.rn.f32 	%f98, %f96, %f97, %f95;
	ld.global.f32 	%f99, [%rd69+12];
	ld.global.u32 	%r55, [%rd70+12];
	mul.wide.s32 	%rd77, %r55, 4;
	add.s64 	%rd78, %rd1, %rd77;
	ld.global.f32 	%f100, [%rd78];
	fma.rn.f32 	%f111, %f99, %f100, %f98;
	add.s32 	%r59, %r59, 4;
$L__BB0_11:
	setp.eq.s32 	%p9, %r15, 0;
	@%p9 bra 	$L__BB0_14;
	neg.s32 	%r62, %r15;
$L__BB0_13:
	.pragma "nounroll";
	mul.wide.s32 	%rd79, %r59, 4;
	add.s64 	%rd80, %rd2, %rd79;
	add.s64 	%rd81, %rd3, %rd79;
	ld.global.f32 	%f101, [%rd81];
	ld.global.u32 	%r56, [%rd80];
	mul.wide.s32 	%rd82, %r56, 4;
	add.s64 	%rd83, %rd1, %rd82;
	ld.global.f32 	%f102, [%rd83];
	fma.rn.f32 	%f111, %f101, %f102, %f111;
	add.s32 	%r59, %r59, 1;
	add.s32 	%r62, %r62, 1;
	setp.ne.s32 	%p10, %r62, 0;
	@%p10 bra 	$L__BB0_13;
$L__BB0_14:
	cvta.to.global.u64 	%rd84, %rd7;
	add.s64 	%rd86, %rd84, %rd12;
	st.global.f32 	[%rd86], %f111;
$L__BB0_15:
	ret;

}


// ===== COMPILED SASS (sm_100) =====

	.target	sm_100

	.elftype	@"ET_EXEC"


//--------------------- .note.nv.tkinfo           --------------------------
	.section	.note.nv.tkinfo,"",@"SHT_NOTE"
	.sectionflags	@"SHF_NOTE_NV_TKINFO"
	.tkinfo
        /*0018*/ 	.word	0x00000002
        /*0030*/ 	.string	""
        /*0030*/ 	.string	"ptxas"
        /*0030*/ 	.string	"Cuda compilation tools, release 13.0, V13.0.88"
        /*0030*/ 	.string	"Build cuda_13.0.r13.0/compiler.36424714_0"
        /*0030*/ 	.string	"-arch sm_100 -m 64 "



//--------------------- .note.nv.cuinfo           --------------------------
	.section	.note.nv.cuinfo,"",@"SHT_NOTE"
	.sectionflags	@"SHF_NOTE_NV_CUINFO"
        /*0018*/ 	.short	0x0002
        /*001a*/ 	.short	0x0064
        /*001c*/ 	.short	0x0082
	.zero		2


//--------------------- .nv.info                  --------------------------
	.section	.nv.info,"",@"SHT_CUDA_INFO"
	.align	4


	//----- nvinfo : EIATTR_REGCOUNT
	.align		4
        /*0000*/ 	.byte	0x04, 0x2f
        /*0002*/ 	.short	(.L_1 - .L_0)
	.align		4
.L_0:
        /*0004*/ 	.word	index@(_Z18csrMatrixVectorMulPKiS0_PKfS2_Pf)
        /*0008*/ 	.word	0x00000020


	//----- nvinfo : EIATTR_FRAME_SIZE
	.align		4
.L_1:
        /*000c*/ 	.byte	0x04, 0x11
        /*000e*/ 	.short	(.L_3 - .L_2)
	.align		4
.L_2:
        /*0010*/ 	.word	index@(_Z18csrMatrixVectorMulPKiS0_PKfS2_Pf)
        /*0014*/ 	.word	0x00000000


	//----- nvinfo : EIATTR_MIN_STACK_SIZE
	.align		4
.L_3:
        /*0018*/ 	.byte	0x04, 0x12
        /*001a*/ 	.short	(.L_5 - .L_4)
	.align		4
.L_4:
        /*001c*/ 	.word	index@(_Z18csrMatrixVectorMulPKiS0_PKfS2_Pf)
        /*0020*/ 	.word	0x00000000
.L_5:


//--------------------- .nv.compat                --------------------------
	.section	.nv.compat,"",@"SHT_CUDA_COMPAT_INFO"
	.align	4
        /*0000*/ 	.byte	0x02, 0x09, 0x00, 0x00, 0x02, 0x02, 0x01, 0x00, 0x02, 0x05, 0x05, 0x00, 0x03, 0x07, 0x01, 0x01
        /*0010*/ 	.byte	0x02, 0x03, 0x00, 0x00, 0x02, 0x06, 0x01, 0x00, 0x04, 0x0b, 0x08, 0x00, 0x09, 0x00, 0x00, 0x00
        /*0020*/ 	.byte	0x00, 0x00, 0x00, 0x00


//--------------------- .nv.info._Z18csrMatrixVectorMulPKiS0_PKfS2_Pf --------------------------
	.section	.nv.info._Z18csrMatrixVectorMulPKiS0_PKfS2_Pf,"",@"SHT_CUDA_INFO"
	.sectionflags	@""
	.align	4


	//----- nvinfo : EIATTR_CUDA_API_VERSION
	.align		4
        /*0000*/ 	.byte	0x04, 0x37
        /*0002*/ 	.short	(.L_7 - .L_6)
.L_6:
        /*0004*/ 	.word	0x00000082


	//----- nvinfo : EIATTR_KPARAM_INFO
	.align		4
.L_7:
        /*0008*/ 	.byte	0x04, 0x17
        /*000a*/ 	.short	(.L_9 - .L_8)
.L_8:
        /*000c*/ 	.word	0x00000000
        /*0010*/ 	.short	0x0004
        /*0012*/ 	.short	0x0020
        /*0014*/ 	.byte	0x00, 0xf5, 0x21, 0x00


	//----- nvinfo : EIATTR_KPARAM_INFO
	.align		4
.L_9:
        /*0018*/ 	.byte	0x04, 0x17
        /*001a*/ 	.short	(.L_11 - .L_10)
.L_10:
        /*001c*/ 	.word	0x00000000
        /*0020*/ 	.short	0x0003
        /*0022*/ 	.short	0x0018
        /*0024*/ 	.byte	0x00, 0xf5, 0x21, 0x00


	//----- nvinfo : EIATTR_KPARAM_INFO
	.align		4
.L_11:
        /*0028*/ 	.byte	0x04, 0x17
        /*002a*/ 	.short	(.L_13 - .L_12)
.L_12:
        /*002c*/ 	.word	0x00000000
        /*0030*/ 	.short	0x0002
        /*0032*/ 	.short	0x0010
        /*0034*/ 	.byte	0x00, 0xf5, 0x21, 0x00


	//----- nvinfo : EIATTR_KPARAM_INFO
	.align		4
.L_13:
        /*0038*/ 	.byte	0x04, 0x17
        /*003a*/ 	.short	(.L_15 - .L_14)
.L_14:
        /*003c*/ 	.word	0x00000000
        /*0040*/ 	.short	0x0001
        /*0042*/ 	.short	0x0008
        /*0044*/ 	.byte	0x00, 0xf5, 0x21, 0x00


	//----- nvinfo : EIATTR_KPARAM_INFO
	.align		4
.L_15:
        /*0048*/ 	.byte	0x04, 0x17
        /*004a*/ 	.short	(.L_17 - .L_16)
.L_16:
        /*004c*/ 	.word	0x00000000
        /*0050*/ 	.short	0x0000
        /*0052*/ 	.short	0x0000
        /*0054*/ 	.byte	0x00, 0xf5, 0x21, 0x00


	//----- nvinfo : EIATTR_SPARSE_MMA_MASK
	.align		4
.L_17:
        /*0058*/ 	.byte	0x03, 0x50
        /*005a*/ 	.short	0x0000


	//----- nvinfo : EIATTR_MAXREG_COUNT
	.align		4
        /*005c*/ 	.byte	0x03, 0x1b
        /*005e*/ 	.short	0x00ff


	//----- nvinfo : EIATTR_MERCURY_ISA_VERSION
	.align		4
        /*0060*/ 	.byte	0x03, 0x5f
        /*0062*/ 	.short	0x0101


	//----- nvinfo : EIATTR_VRC_CTA_INIT_COUNT
	.align		4
        /*0064*/ 	.byte	0x02, 0x4a
	.zero		1
	.zero		1


	//----- nvinfo : EIATTR_EXIT_INSTR_OFFSETS
	.align		4
        /*0068*/ 	.byte	0x04, 0x1c
        /*006a*/ 	.short	(.L_19 - .L_18)


	//   ....[0]....
.L_18:
        /*006c*/ 	.word	0x00000060


	//   ....[1]....
        /*0070*/ 	.word	0x00000e40


	//----- nvinfo : EIATTR_CRS_STACK_SIZE
	.align		4
.L_19:
        /*0074*/ 	.byte	0x04, 0x1e
        /*0076*/ 	.short	(.L_21 - .L_20)
.L_20:
        /*0078*/ 	.word	0x00000000


	//----- nvinfo : EIATTR_CBANK_PARAM_SIZE
	.align		4
.L_21:
        /*007c*/ 	.byte	0x03, 0x19
        /*007e*/ 	.short	0x0028


	//----- nvinfo : EIATTR_PARAM_CBANK
	.align		4
        /*0080*/ 	.byte	0x04, 0x0a
        /*0082*/ 	.short	(.L_23 - .L_22)
	.align		4
.L_22:
        /*0084*/ 	.word	index@(.nv.constant0._Z18csrMatrixVectorMulPKiS0_PKfS2_Pf)
        /*0088*/ 	.short	0x0380
        /*008a*/ 	.short	0x0028


	//----- nvinfo : EIATTR_SW_WAR
	.align		4
.L_23:
        /*008c*/ 	.byte	0x04, 0x36
        /*008e*/ 	.short	(.L_25 - .L_24)
.L_24:
        /*0090*/ 	.word	0x00000008
.L_25:


//--------------------- .nv.callgraph             --------------------------
	.section	.nv.callgraph,"",@"SHT_CUDA_CALLGRAPH"
	.align	4
	.sectionentsize	8
	.align		4
        /*0000*/ 	.word	0x00000000
	.align		4
        /*0004*/ 	.word	0xffffffff
	.align		4
        /*0008*/ 	.word	0x00000000
	.align		4
        /*000c*/ 	.word	0xfffffffe
	.align		4
        /*0010*/ 	.word	0x00000000
	.align		4
        /*0014*/ 	.word	0xfffffffd
	.align		4
        /*0018*/ 	.word	0x00000000
	.align		4
        /*001c*/ 	.word	0xfffffffc


//--------------------- .text._Z18csrMatrixVectorMulPKiS0_PKfS2_Pf --------------------------
	.section	.text._Z18csrMatrixVectorMulPKiS0_PKfS2_Pf,"ax",@progbits
	.align	128
        .global         _Z18csrMatrixVectorMulPKiS0_PKfS2_Pf
        .type           _Z18csrMatrixVectorMulPKiS0_PKfS2_Pf,@function
        .size           _Z18csrMatrixVectorMulPKiS0_PKfS2_Pf,(.L_x_11 - _Z18csrMatrixVectorMulPKiS0_PKfS2_Pf)
        .other          _Z18csrMatrixVectorMulPKiS0_PKfS2_Pf,@"STO_CUDA_ENTRY STV_DEFAULT"
_Z18csrMatrixVectorMulPKiS0_PKfS2_Pf:
.text._Z18csrMatrixVectorMulPKiS0_PKfS2_Pf:
[----:B------:R-:W-:Y:S01]  /*0000*/  LDC R1, c[0x0][0x37c] ;  /* 0x0000df00ff017b82 */ /* 0x000fe20000000800 */
[----:B------:R-:W0:Y:S07]  /*0010*/  S2R R3, SR_TID.X ;  /* 0x0000000000037919 */ /* 0x000e2e0000002100 */
[----:B------:R-:W0:Y:S08]  /*0020*/  S2UR UR4, SR_CTAID.X ;  /* 0x00000000000479c3 */ /* 0x000e300000002500 */
[----:B------:R-:W0:Y:S02]  /*0030*/  LDC R0, c[0x0][0x360] ;  /* 0x0000d800ff007b82 */ /* 0x000e240000000800 */
[----:B0-----:R-:W-:-:S05]  /*0040*/  IMAD R0, R0, UR4, R3 ;  /* 0x0000000400007c24 */ /* 0x001fca000f8e0203 */
[----:B------:R-:W-:-:S13]  /*0050*/  ISETP.GT.AND P0, PT, R0, 0x3, PT ;  /* 0x000000030000780c */ /* 0x000fda0003f04270 */
[----:B------:R-:W-:Y:S05]  /*0060*/  @P0 EXIT ;  /* 0x000000000000094d */ /* 0x000fea0003800000 */
[----:B------:R-:W0:Y:S01]  /*0070*/  LDC.64 R2, c[0x0][0x380] ;  /* 0x0000e000ff027b82 */ /* 0x000e220000000a00 */
[----:B------:R-:W1:Y:S01]  /*0080*/  LDCU.64 UR4, c[0x0][0x358] ;  /* 0x00006b00ff0477ac */ /* 0x000e620008000a00 */
[----:B0-----:R-:W-:-:S05]  /*0090*/  IMAD.WIDE R2, R0, 0x4, R2 ;  /* 0x0000000400027825 */ /* 0x001fca00078e0202 */
[----:B-1----:R-:W2:Y:S04]  /*00a0*/  LDG.E R4, desc[UR4][R2.64] ;  /* 0x0000000402047981 */ /* 0x002ea8000c1e1900 */
[----:B------:R-:W2:Y:S01]  /*00b0*/  LDG.E R8, desc[UR4][R2.64+0x4] ;  /* 0x0000040402087981 */ /* 0x000ea2000c1e1900 */
[----:B------:R-:W-:Y:S01]  /*00c0*/  BSSY.RECONVERGENT B0, `(.L_x_0) ;  /* 0x00000d4000007945 */ /* 0x000fe20003800200 */
[----:B------:R-:W-:Y:S01]  /*00d0*/  HFMA2 R6, -RZ, RZ, 0, 0 ;  /* 0x00000000ff067431 */ /* 0x000fe200000001ff */
[----:B--2---:R-:W-:-:S13]  /*00e0*/  ISETP.GE.AND P0, PT, R4, R8, PT ;  /* 0x000000080400720c */ /* 0x004fda0003f06270 */
[----:B------:R-:W-:Y:S05]  /*00f0*/  @P0 BRA `(.L_x_1) ;  /* 0x0000000c00400947 */ /* 0x000fea0003800000 */
[----:B------:R-:W-:Y:S01]  /*0100*/  MOV R3, R4 ;  /* 0x0000000400037202 */ /* 0x000fe20000000f00 */
[----:B------:R-:W-:Y:S01]  /*0110*/  BSSY.RECONVERGENT B1, `(.L_x_2) ;  /* 0x0000068000017945 */ /* 0x000fe20003800200 */
[----:B------:R-:W-:Y:S02]  /*0120*/  MOV R6, RZ ;  /* 0x000000ff00067202 */ /* 0x000fe40000000f00 */
[CC--:B------:R-:W-:Y:S02]  /*0130*/  IADD3 R4, PT, PT, R8.reuse, -R3.reuse, RZ ;  /* 0x8000000308047210 */ /* 0x0c0fe40007ffe0ff */
[----:B------:R-:W-:Y:S02]  /*0140*/  IADD3 R8, PT, PT, -R8, R3, RZ ;  /* 0x0000000308087210 */ /* 0x000fe40007ffe1ff */
[----:B------:R-:W-:Y:S02]  /*0150*/  LOP3.LUT R5, R4, 0xf, RZ, 0xc0, !PT ;  /* 0x0000000f04057812 */ /* 0x000fe400078ec0ff */
[----:B------:R-:W-:-:S02]  /*0160*/  ISETP.GT.U32.AND P1, PT, R8, -0x10, PT ;  /* 0xfffffff00800780c */ /* 0x000fc40003f24070 */
[----:B------:R-:W-:-:S11]  /*0170*/  ISETP.NE.AND P0, PT, R5, RZ, PT ;  /* 0x000000ff0500720c */ /* 0x000fd60003f05270 */
[----:B------:R-:W-:Y:S05]  /*0180*/  @P1 BRA `(.L_x_3) ;  /* 0x0000000400801947 */ /* 0x000fea0003800000 */
[----:B------:R-:W0:Y:S01]  /*0190*/  LDC.64 R12, c[0x0][0x390] ;  /* 0x0000e400ff0c7b82 */ /* 0x000e220000000a00 */
[----:B------:R-:W-:Y:S02]  /*01a0*/  LOP3.LUT R2, R4, 0xfffffff0, RZ, 0xc0, !PT ;  /* 0xfffffff004027812 */ /* 0x000fe400078ec0ff */
[----:B------:R-:W-:Y:S02]  /*01b0*/  MOV R6, RZ ;  /* 0x000000ff00067202 */ /* 0x000fe40000000f00 */
[----:B------:R-:W-:-:S03]  /*01c0*/  IADD3 R2, PT, PT, -R2, RZ, RZ ;  /* 0x000000ff02027210 */ /* 0x000fc60007ffe1ff */
[----:B------:R-:W1:Y:S01]  /*01d0*/  LDC.64 R14, c[0x0][0x388] ;  /* 0x0000e200ff0e7b82 */ /* 0x000e620000000a00 */
[----:B0-----:R-:W-:-:S04]  /*01e0*/  IADD3 R12, P1, PT, R12, 0x20, RZ ;  /* 0x000000200c0c7810 */ /* 0x001fc80007f3e0ff */
[----:B------:R-:W-:Y:S02]  /*01f0*/  IADD3.X R13, PT, PT, RZ, R13, RZ, P1, !PT ;  /* 0x0000000dff0d7210 */ /* 0x000fe40000ffe4ff */
[----:B-1----:R-:W-:-:S04]  /*0200*/  IADD3 R14, P2, PT, R14, 0x20, RZ ;  /* 0x000000200e0e7810 */ /* 0x002fc80007f5e0ff */
[----:B------:R-:W-:-:S09]  /*0210*/  IADD3.X R15, PT, PT, RZ, R15, RZ, P2, !PT ;  /* 0x0000000fff0f7210 */ /* 0x000fd200017fe4ff */
.L_x_4:
[C---:B------:R-:W-:Y:S01]  /*0220*/  IMAD.WIDE R20, R3.reuse, 0x4, R14 ;  /* 0x0000000403147825 */ /* 0x040fe200078e020e */
[----:B------:R-:W0:Y:S04]  /*0230*/  LDC.64 R16, c[0x0][0x398] ;  /* 0x0000e600ff107b82 */ /* 0x000e280000000a00 */
[----:B------:R-:W0:Y:S04]  /*0240*/  LDG.E R11, desc[UR4][R20.64+-0x20] ;  /* 0xffffe004140b7981 */ /* 0x000e28000c1e1900 */
[----:B------:R-:W2:Y:S04]  /*0250*/  LDG.E R23, desc[UR4][R20.64+-0x1c] ;  /* 0xffffe40414177981 */ /* 0x000ea8000c1e1900 */
[----:B------:R-:W3:Y:S01]  /*0260*/  LDG.E R9, desc[UR4][R20.64+-0x18] ;  /* 0xffffe80414097981 */ /* 0x000ee2000c1e1900 */
[----:B------:R-:W-:-:S03]  /*0270*/  IMAD.WIDE R26, R3, 0x4, R12 ;  /* 0x00000004031a7825 */ /* 0x000fc600078e020c */
[----:B------:R-:W4:Y:S04]  /*0280*/  LDG.E R25, desc[UR4][R20.64+-0x14] ;  /* 0xffffec0414197981 */ /* 0x000f28000c1e1900 */
[----:B------:R-:W5:Y:S04]  /*0290*/  LDG.E R19, desc[UR4][R26.64+-0x20] ;  /* 0xffffe0041a137981 */ /* 0x000f68000c1e1900 */
[----:B------:R-:W5:Y:S04]  /*02a0*/  LDG.E R18, desc[UR4][R26.64+-0x1c] ;  /* 0xffffe4041a127981 */ /* 0x000f68000c1e1900 */
[----:B------:R-:W5:Y:S01]  /*02b0*/  LDG.E R29, desc[UR4][R20.64+-0x10] ;  /* 0xfffff004141d7981 */ /* 0x000f62000c1e1900 */
[----:B0-----:R-:W-:-:S06]  /*02c0*/  IMAD.WIDE R10, R11, 0x4, R16 ;  /* 0x000000040b0a7825 */ /* 0x001fcc00078e0210 */
[----:B------:R-:W5:Y:S01]  /*02d0*/  LDG.E R10, desc[UR4][R10.64] ;  /* 0x000000040a0a7981 */ /* 0x000f62000c1e1900 */
[----:B--2---:R-:W-:-:S05]  /*02e0*/  IMAD.WIDE R22, R23, 0x4, R16 ;  /* 0x0000000417167825 */ /* 0x004fca00078e0210 */
[----:B------:R-:W2:Y:S01]  /*02f0*/  LDG.E R7, desc[UR4][R22.64] ;  /* 0x0000000416077981 */ /* 0x000ea2000c1e1900 */
[----:B---3--:R-:W-:-:S03]  /*0300*/  IMAD.WIDE R8, R9, 0x4, R16 ;  /* 0x0000000409087825 */ /* 0x008fc600078e0210 */
[----:B------:R-:W3:Y:S01]  /*0310*/  LDG.E R11, desc[UR4][R26.64+-0x18] ;  /* 0xffffe8041a0b7981 */ /* 0x000ee2000c1e1900 */
[----:B----4-:R-:W-:-:S03]  /*0320*/  IMAD.WIDE R24, R25, 0x4, R16 ;  /* 0x0000000419187825 */ /* 0x010fc600078e0210 */
[----:B------:R-:W3:Y:S04]  /*0330*/  LDG.E R8, desc[UR4][R8.64] ;  /* 0x0000000408087981 */ /* 0x000ee8000c1e1900 */
[----:B------:R-:W4:Y:S04]  /*0340*/  LDG.E R23, desc[UR4][R20.64+-0xc] ;  /* 0xfffff40414177981 */ /* 0x000f28000c1e1900 */
[----:B------:R-:W4:Y:S01]  /*0350*/  LDG.E R9, desc[UR4][R20.64+-0x8] ;  /* 0xfffff80414097981 */ /* 0x000f22000c1e1900 */
[----:B-----5:R-:W-:-:S03]  /*0360*/  FFMA R28, R19, R10, R6 ;  /* 0x0000000a131c7223 */ /* 0x020fc60000000006 */
[----:B------:R-:W5:Y:S04]  /*0370*/  LDG.E R6, desc[UR4][R24.64] ;  /* 0x0000000418067981 */ /* 0x000f68000c1e1900 */
[----:B------:R-:W5:Y:S01]  /*0380*/  LDG.E R19, desc[UR4][R26.64+-0x14] ;  /* 0xffffec041a137981 */ /* 0x000f62000c1e1900 */
[----:B--2---:R-:W-:Y:S01]  /*0390*/  FFMA R22, R18, R7, R28 ;  /* 0x0000000712167223 */ /* 0x004fe2000000001c */
[----:B------:R-:W-:Y:S02]  /*03a0*/  IMAD.WIDE R28, R29, 0x4, R16 ;  /* 0x000000041d1c7825 */ /* 0x000fe400078e0210 */
[----:B------:R-:W2:Y:S04]  /*03b0*/  LDG.E R10, desc[UR4][R20.64+-0x4] ;  /* 0xfffffc04140a7981 */ /* 0x000ea8000c1e1900 */
[----:B------:R-:W2:Y:S04]  /*03c0*/  LDG.E R29, desc[UR4][R28.64] ;  /* 0x000000041c1d7981 */ /* 0x000ea8000c1e1900 */
[----:B------:R-:W2:Y:S04]  /*03d0*/  LDG.E R18, desc[UR4][R26.64+-0x10] ;  /* 0xfffff0041a127981 */ /* 0x000ea8000c1e1900 */
[----:B------:R-:W2:Y:S01]  /*03e0*/  LDG.E R7, desc[UR4][R20.64] ;  /* 0x0000000414077981 */ /* 0x000ea2000c1e1900 */
[----:B---3--:R-:W-:Y:S01]  /*03f0*/  FFMA R8, R11, R8, R22 ;  /* 0x000000080b087223 */ /* 0x008fe20000000016 */
[----:B----4-:R-:W-:-:S02]  /*0400*/  IMAD.WIDE R22, R23, 0x4, R16 ;  /* 0x0000000417167825 */ /* 0x010fc400078e0210 */
[----:B------:R-:W3:Y:S04]  /*0410*/  LDG.E R11, desc[UR4][R20.64+0x4] ;  /* 0x00000404140b7981 */ /* 0x000ee8000c1e1900 */
[----:B------:R-:W4:Y:S04]  /*0420*/  LDG.E R23, desc[UR4][R22.64] ;  /* 0x0000000416177981 */ /* 0x000f28000c1e1900 */
[----:B------:R-:W4:Y:S04]  /*0430*/  LDG.E R25, desc[UR4][R26.64+-0xc] ;  /* 0xfffff4041a197981 */ /* 0x000f28000c1e1900 */
[----:B------:R-:W4:Y:S04]  /*0440*/  LDG.E R28, desc[UR4][R26.64+-0x8] ;  /* 0xfffff8041a1c7981 */ /* 0x000f28000c1e1900 */
[----:B------:R-:W4:Y:S04]  /*0450*/  LDG.E R22, desc[UR4][R20.64+0x8] ;  /* 0x0000080414167981 */ /* 0x000f28000c1e1900 */
[----:B------:R-:W4:Y:S01]  /*0460*/  LDG.E R24, desc[UR4][R26.64+0x4] ;  /* 0x000004041a187981 */ /* 0x000f22000c1e1900 */
[----:B-----5:R-:W-:Y:S01]  /*0470*/  FFMA R6, R19, R6, R8 ;  /* 0x0000000613067223 */ /* 0x020fe20000000008 */
[----:B------:R-:W-:-:S05]  /*0480*/  IMAD.WIDE R8, R9, 0x4, R16 ;  /* 0x0000000409087825 */ /* 0x000fca00078e0210 */
[----:B------:R0:W5:Y:S01]  /*0490*/  LDG.E R19, desc[UR4][R8.64] ;  /* 0x0000000408137981 */ /* 0x000162000c1e1900 */
[----:B--2---:R-:W-:-:S03]  /*04a0*/  FFMA R18, R18, R29, R6 ;  /* 0x0000001d12127223 */ /* 0x004fc60000000006 */
[----:B------:R-:W2:Y:S01]  /*04b0*/  LDG.E R29, desc[UR4][R20.64+0x1c] ;  /* 0x00001c04141d7981 */ /* 0x000ea2000c1e1900 */
[----:B0-----:R-:W-:-:S04]  /*04c0*/  IMAD.WIDE R8, R10, 0x4, R16 ;  /* 0x000000040a087825 */ /* 0x001fc800078e0210 */
[--C-:B------:R-:W-:Y:S02]  /*04d0*/  IMAD.WIDE R6, R7, 0x4, R16.reuse ;  /* 0x0000000407067825 */ /* 0x100fe400078e0210 */
[----:B------:R-:W2:Y:S02]  /*04e0*/  LDG.E R8, desc[UR4][R8.64] ;  /* 0x0000000408087981 */ /* 0x000ea4000c1e1900 */
[----:B---3--:R-:W-:Y:S02]  /*04f0*/  IMAD.WIDE R10, R11, 0x4, R16 ;  /* 0x000000040b0a7825 */ /* 0x008fe400078e0210 */
[----:B------:R-:W3:Y:S02]  /*0500*/  LDG.E R6, desc[UR4][R6.64] ;  /* 0x0000000406067981 */ /* 0x000ee4000c1e1900 */
[----:B----4-:R-:W-:Y:S02]  /*0510*/  FFMA R23, R25, R23, R18 ;  /* 0x0000001719177223 */ /* 0x010fe40000000012 */
[----:B------:R-:W4:Y:S04]  /*0520*/  LDG.E R10, desc[UR4][R10.64] ;  /* 0x000000040a0a7981 */ /* 0x000f28000c1e1900 */
[----:B------:R-:W2:Y:S04]  /*0530*/  LDG.E R9, desc[UR4][R26.64+-0x4] ;  /* 0xfffffc041a097981 */ /* 0x000ea8000c1e1900 */
[----:B------:R-:W3:Y:S04]  /*0540*/  LDG.E R7, desc[UR4][R26.64] ;  /* 0x000000041a077981 */ /* 0x000ee8000c1e1900 */
[----:B------:R-:W4:Y:S04]  /*0550*/  LDG.E R18, desc[UR4][R20.64+0xc] ;  /* 0x00000c0414127981 */ /* 0x000f28000c1e1900 */
[----:B------:R-:W4:Y:S04]  /*0560*/  LDG.E R25, desc[UR4][R20.64+0x14] ;  /* 0x0000140414197981 */ /* 0x000f28000c1e1900 */
[----:B------:R-:W4:Y:S01]  /*0570*/  LDG.E R11, desc[UR4][R26.64+0x18] ;  /* 0x000018041a0b7981 */ /* 0x000f22000c1e1900 */
[----:B-----5:R-:W-:-:S03]  /*0580*/  FFMA R28, R28, R19, R23 ;  /* 0x000000131c1c7223 */ /* 0x020fc60000000017 */
[----:B------:R-:W5:Y:S04]  /*0590*/  LDG.E R23, desc[UR4][R20.64+0x10] ;  /* 0x0000100414177981 */ /* 0x000f68000c1e1900 */
[----:B------:R0:W5:Y:S02]  /*05a0*/  LDG.E R19, desc[UR4][R20.64+0x18] ;  /* 0x0000180414137981 */ /* 0x000164000c1e1900 */
[----:B0-----:R-:W-:-:S04]  /*05b0*/  IMAD.WIDE R20, R22, 0x4, R16 ;  /* 0x0000000416147825 */ /* 0x001fc800078e0210 */
[----:B--2---:R-:W-:Y:S02]  /*05c0*/  FFMA R8, R9, R8, R28 ;  /* 0x0000000809087223 */ /* 0x004fe4000000001c */
[----:B------:R-:W2:Y:S02]  /*05d0*/  LDG.E R9, desc[UR4][R26.64+0x10] ;  /* 0x000010041a097981 */ /* 0x000ea4000c1e1900 */
[----:B---3--:R-:W-:Y:S02]  /*05e0*/  FFMA R7, R7, R6, R8 ;  /* 0x0000000607077223 */ /* 0x008fe40000000008 */
[----:B------:R-:W3:Y:S02]  /*05f0*/  LDG.E R8, desc[UR4][R26.64+0xc] ;  /* 0x00000c041a087981 */ /* 0x000ee4000c1e1900 */
[----:B----4-:R-:W-:Y:S02]  /*0600*/  FFMA R6, R24, R10, R7 ;  /* 0x0000000a18067223 */ /* 0x010fe40000000007 */
[----:B------:R-:W4:Y:S04]  /*0610*/  LDG.E R7, desc[UR4][R26.64+0x8] ;  /* 0x000008041a077981 */ /* 0x000f28000c1e1900 */
[----:B------:R-:W2:Y:S04]  /*0620*/  LDG.E R10, desc[UR4][R26.64+0x14] ;  /* 0x000014041a0a7981 */ /* 0x000ea8000c1e1900 */
[----:B------:R-:W2:Y:S01]  /*0630*/  LDG.E R26, desc[UR4][R26.64+0x1c] ;  /* 0x00001c041a1a7981 */ /* 0x000ea2000c1e1900 */
[----:B------:R-:W-:-:S06]  /*0640*/  IMAD.WIDE R24, R25, 0x4, R16 ;  /* 0x0000000419187825 */ /* 0x000fcc00078e0210 */
[----:B------:R-:W2:Y:S04]  /*0650*/  LDG.E R25, desc[UR4][R24.64] ;  /* 0x0000000418197981 */ /* 0x000ea8000c1e1900 */
[----:B------:R0:W4:Y:S02]  /*0660*/  LDG.E R27, desc[UR4][R20.64] ;  /* 0x00000004141b7981 */ /* 0x000124000c1e1900 */
[----:B0-----:R-:W-:-:S06]  /*0670*/  IMAD.WIDE R20, R18, 0x4, R16 ;  /* 0x0000000412147825 */ /* 0x001fcc00078e0210 */
[----:B------:R-:W3:Y:S01]  /*0680*/  LDG.E R21, desc[UR4][R20.64] ;  /* 0x0000000414157981 */ /* 0x000ee2000c1e1900 */
[----:B-----5:R-:W-:-:S04]  /*0690*/  IMAD.WIDE R22, R23, 0x4, R16 ;  /* 0x0000000417167825 */ /* 0x020fc800078e0210 */
[--C-:B------:R-:W-:Y:S02]  /*06a0*/  IMAD.WIDE R18, R19, 0x4, R16.reuse ;  /* 0x0000000413127825 */ /* 0x100fe400078e0210 */
[----:B------:R-:W2:Y:S02]  /*06b0*/  LDG.E R22, desc[UR4][R22.64] ;  /* 0x0000000416167981 */ /* 0x000ea4000c1e1900 */
[----:B------:R-:W-:Y:S02]  /*06c0*/  IMAD.WIDE R16, R29, 0x4, R16 ;  /* 0x000000041d107825 */ /* 0x000fe400078e0210 */
[----:B------:R-:W5:Y:S04]  /*06d0*/  LDG.E R18, desc[UR4][R18.64] ;  /* 0x0000000412127981 */ /* 0x000f68000c1e1900 */
[----:B------:R-:W5:Y:S01]  /*06e0*/  LDG.E R16, desc[UR4][R16.64] ;  /* 0x0000000410107981 */ /* 0x000f62000c1e1900 */
[----:B------:R-:W-:-:S04]  /*06f0*/  IADD3 R2, PT, PT, R2, 0x10, RZ ;  /* 0x0000001002027810 */ /* 0x000fc80007ffe0ff */
[----:B------:R-:W-:Y:S02]  /*0700*/  ISETP.NE.AND P1, PT, R2, RZ, PT ;  /* 0x000000ff0200720c */ /* 0x000fe40003f25270 */
[----:B------:R-:W-:Y:S01]  /*0710*/  IADD3 R3, PT, PT, R3, 0x10, RZ ;  /* 0x0000001003037810 */ /* 0x000fe20007ffe0ff */
[----:B----4-:R-:W-:-:S04]  /*0720*/  FFMA R7, R7, R27, R6 ;  /* 0x0000001b07077223 */ /* 0x010fc80000000006 */
[----:B---3--:R-:W-:-:S04]  /*0730*/  FFMA R8, R8, R21, R7 ;  /* 0x0000001508087223 */ /* 0x008fc80000000007 */
[----:B--2---:R-:W-:-:S04]  /*0740*/  FFMA R9, R9, R22, R8 ;  /* 0x0000001609097223 */ /* 0x004fc80000000008 */
[----:B------:R-:W-:-:S04]  /*0750*/  FFMA R10, R10, R25, R9 ;  /* 0x000000190a0a7223 */ /* 0x000fc80000000009 */
[----:B-----5:R-:W-:-:S04]  /*0760*/  FFMA R11, R11, R18, R10 ;  /* 0x000000120b0b7223 */ /* 0x020fc8000000000a */
[----:B------:R-:W-:Y:S01]  /*0770*/  FFMA R6, R26, R16, R11 ;  /* 0x000000101a067223 */ /* 0x000fe2000000000b */
[----:B------:R-:W-:Y:S06]  /*0780*/  @P1 BRA `(.L_x_4) ;  /* 0xfffffff800a41947 */ /* 0x000fec000383ffff */
.L_x_3:
[----:B------:R-:W-:Y:S05]  /*0790*/  BSYNC.RECONVERGENT B1 ;  /* 0x0000000000017941 */ /* 0x000fea0003800200 */
.L_x_2:
[----:B------:R-:W-:Y:S05]  /*07a0*/  @!P0 BRA `(.L_x_1) ;  /* 0x0000000400948947 */ /* 0x000fea0003800000 */
[----:B------:R-:W-:Y:S01]  /*07b0*/  ISETP.GE.U32.AND P0, PT, R5, 0x8, PT ;  /* 0x000000080500780c */ /* 0x000fe20003f06070 */
[----:B------:R-:W-:Y:S01]  /*07c0*/  BSSY.RECONVERGENT B1, `(.L_x_5) ;  /* 0x0000032000017945 */ /* 0x000fe20003800200 */
[----:B------:R-:W-:-:S04]  /*07d0*/  LOP3.LUT R24, R4, 0x7, RZ, 0xc0, !PT ;  /* 0x0000000704187812 */ /* 0x000fc800078ec0ff */
[----:B------:R-:W-:-:S07]  /*07e0*/  ISETP.NE.AND P1, PT, R24, RZ, PT ;  /* 0x000000ff1800720c */ /* 0x000fce0003f25270 */
[----:B------:R-:W-:Y:S06]  /*07f0*/  @!P0 BRA `(.L_x_6) ;  /* 0x0000000000b88947 */ /* 0x000fec0003800000 */
[----:B------:R-:W0:Y:S08]  /*0800*/  LDC.64 R20, c[0x0][0x388] ;  /* 0x0000e200ff147b82 */ /* 0x000e300000000a00 */
[----:B------:R-:W1:Y:S08]  /*0810*/  LDC.64 R10, c[0x0][0x398] ;  /* 0x0000e600ff0a7b82 */ /* 0x000e700000000a00 */
[----:B------:R-:W2:Y:S01]  /*0820*/  LDC.64 R8, c[0x0][0x390] ;  /* 0x0000e400ff087b82 */ /* 0x000ea20000000a00 */
[----:B0-----:R-:W-:-:S05]  /*0830*/  IMAD.WIDE R20, R3, 0x4, R20 ;  /* 0x0000000403147825 */ /* 0x001fca00078e0214 */
[----:B------:R-:W1:Y:S04]  /*0840*/  LDG.E R29, desc[UR4][R20.64] ;  /* 0x00000004141d7981 */ /* 0x000e68000c1e1900 */
[----:B------:R-:W3:Y:S04]  /*0850*/  LDG.E R27, desc[UR4][R20.64+0x4] ;  /* 0x00000404141b7981 */ /* 0x000ee8000c1e1900 */
[----:B------:R-:W4:Y:S04]  /*0860*/  LDG.E R25, desc[UR4][R20.64+0x8] ;  /* 0x0000080414197981 */ /* 0x000f28000c1e1900 */
[----:B------:R-:W5:Y:S04]  /*0870*/  LDG.E R13, desc[UR4][R20.64+0xc] ;  /* 0x00000c04140d7981 */ /* 0x000f68000c1e1900 */
[----:B------:R-:W5:Y:S04]  /*0880*/  LDG.E R15, desc[UR4][R20.64+0x10] ;  /* 0x00001004140f7981 */ /* 0x000f68000c1e1900 */
[----:B------:R-:W5:Y:S04]  /*0890*/  LDG.E R17, desc[UR4][R20.64+0x14] ;  /* 0x0000140414117981 */ /* 0x000f68000c1e1900 */
[----:B------:R-:W5:Y:S04]  /*08a0*/  LDG.E R19, desc[UR4][R20.64+0x18] ;  /* 0x0000180414137981 */ /* 0x000f68000c1e1900 */
[----:B------:R4:W5:Y:S01]  /*08b0*/  LDG.E R23, desc[UR4][R20.64+0x1c] ;  /* 0x00001c0414177981 */ /* 0x000962000c1e1900 */
[----:B--2---:R-:W-:-:S05]  /*08c0*/  IMAD.WIDE R8, R3, 0x4, R8 ;  /* 0x0000000403087825 */ /* 0x004fca00078e0208 */
[----:B------:R-:W2:Y:S04]  /*08d0*/  LDG.E R7, desc[UR4][R8.64] ;  /* 0x0000000408077981 */ /* 0x000ea8000c1e1900 */
[----:B------:R-:W2:Y:S01]  /*08e0*/  LDG.E R22, desc[UR4][R8.64+0x8] ;  /* 0x0000080408167981 */ /* 0x000ea2000c1e1900 */
[----:B-1----:R-:W-:-:S04]  /*08f0*/  IMAD.WIDE R28, R29, 0x4, R10 ;  /* 0x000000041d1c7825 */ /* 0x002fc800078e020a */
[--C-:B---3--:R-:W-:Y:S01]  /*0900*/  IMAD.WIDE R26, R27, 0x4, R10.reuse ;  /* 0x000000041b1a7825 */ /* 0x108fe200078e020a */
[----:B------:R-:W2:Y:S03]  /*0910*/  LDG.E R5, desc[UR4][R28.64] ;  /* 0x000000041c057981 */ /* 0x000ea6000c1e1900 */
[--C-:B----4-:R-:W-:Y:S01]  /*0920*/  IMAD.WIDE R20, R25, 0x4, R10.reuse ;  /* 0x0000000419147825 */ /* 0x110fe200078e020a */
[----:B------:R-:W3:Y:S04]  /*0930*/  LDG.E R2, desc[UR4][R26.64] ;  /* 0x000000041a027981 */ /* 0x000ee8000c1e1900 */
[----:B------:R-:W3:Y:S01]  /*0940*/  LDG.E R25, desc[UR4][R8.64+0x4] ;  /* 0x0000040408197981 */ /* 0x000ee2000c1e1900 */
[----:B-----5:R-:W-:-:S03]  /*0950*/  IMAD.WIDE R12, R13, 0x4, R10 ;  /* 0x000000040d0c7825 */ /* 0x020fc600078e020a */
[----:B------:R-:W4:Y:S01]  /*0960*/  LDG.E R21, desc[UR4][R20.64] ;  /* 0x0000000414157981 */ /* 0x000f22000c1e1900 */
[----:B------:R-:W-:-:S03]  /*0970*/  IMAD.WIDE R14, R15, 0x4, R10 ;  /* 0x000000040f0e7825 */ /* 0x000fc600078e020a */
[----:B------:R-:W5:Y:S01]  /*0980*/  LDG.E R13, desc[UR4][R12.64] ;  /* 0x000000040c0d7981 */ /* 0x000f62000c1e1900 */
[----:B------:R-:W-:-:S03]  /*0990*/  IMAD.WIDE R16, R17, 0x4, R10 ;  /* 0x0000000411107825 */ /* 0x000fc600078e020a */
[----:B------:R-:W5:Y:S01]  /*09a0*/  LDG.E R28, desc[UR4][R8.64+0xc] ;  /* 0x00000c04081c7981 */ /* 0x000f62000c1e1900 */
[----:B------:R-:W-:-:S03]  /*09b0*/  IMAD.WIDE R18, R19, 0x4, R10 ;  /* 0x0000000413127825 */ /* 0x000fc600078e020a */
[----:B------:R-:W5:Y:S04]  /*09c0*/  LDG.E R14, desc[UR4][R14.64] ;  /* 0x000000040e0e7981 */ /* 0x000f68000c1e1900 */
[----:B------:R-:W5:Y:S01]  /*09d0*/  LDG.E R29, desc[UR4][R8.64+0x10] ;  /* 0x00001004081d7981 */ /* 0x000f62000c1e1900 */
[----:B------:R-:W-:-:S03]  /*09e0*/  IMAD.WIDE R10, R23, 0x4, R10 ;  /* 0x00000004170a7825 */ /* 0x000fc600078e020a */
[----:B------:R-:W5:Y:S04]  /*09f0*/  LDG.E R17, desc[UR4][R16.64] ;  /* 0x0000000410117981 */ /* 0x000f68000c1e1900 */
[----:B------:R-:W5:Y:S04]  /*0a00*/  LDG.E R26, desc[UR4][R8.64+0x14] ;  /* 0x00001404081a7981 */ /* 0x000f68000c1e1900 */
[----:B------:R-:W5:Y:S04]  /*0a10*/  LDG.E R18, desc[UR4][R18.64] ;  /* 0x0000000412127981 */ /* 0x000f68000c1e1900 */
[----:B------:R-:W5:Y:S04]  /*0a20*/  LDG.E R23, desc[UR4][R8.64+0x18] ;  /* 0x0000180408177981 */ /* 0x000f68000c1e1900 */
[----:B------:R-:W5:Y:S04]  /*0a30*/  LDG.E R12, desc[UR4][R8.64+0x1c] ;  /* 0x00001c04080c7981 */ /* 0x000f68000c1e1900 */
[----:B------:R-:W5:Y:S01]  /*0a40*/  LDG.E R10, desc[UR4][R10.64] ;  /* 0x000000040a0a7981 */ /* 0x000f62000c1e1900 */
[----:B------:R-:W-:Y:S01]  /*0a50*/  IADD3 R3, PT, PT, R3, 0x8, RZ ;  /* 0x0000000803037810 */ /* 0x000fe20007ffe0ff */
[----:B--2---:R-:W-:-:S04]  /*0a60*/  FFMA R6, R7, R5, R6 ;  /* 0x0000000507067223 */ /* 0x004fc80000000006 */
[----:B---3--:R-:W-:-:S04]  /*0a70*/  FFMA R25, R25, R2, R6 ;  /* 0x0000000219197223 */ /* 0x008fc80000000006 */
[----:B----4-:R-:W-:-:S04]  /*0a80*/  FFMA R21, R22, R21, R25 ;  /* 0x0000001516157223 */ /* 0x010fc80000000019 */
[----:B-----5:R-:W-:-:S04]  /*0a90*/  FFMA R28, R28, R13, R21 ;  /* 0x0000000d1c1c7223 */ /* 0x020fc80000000015 */
[----:B------:R-:W-:-:S04]  /*0aa0*/  FFMA R29, R29, R14, R28 ;  /* 0x0000000e1d1d7223 */ /* 0x000fc8000000001c */
[----:B------:R-:W-:-:S04]  /*0ab0*/  FFMA R26, R26, R17, R29 ;  /* 0x000000111a1a7223 */ /* 0x000fc8000000001d */
[----:B------:R-:W-:-:S04]  /*0ac0*/  FFMA R23, R23, R18, R26 ;  /* 0x0000001217177223 */ /* 0x000fc8000000001a */
[----:B------:R-:W-:-:S07]  /*0ad0*/  FFMA R6, R12, R10, R23 ;  /* 0x0000000a0c067223 */ /* 0x000fce0000000017 */
.L_x_6:
[----:B------:R-:W-:Y:S05]  /*0ae0*/  BSYNC.RECONVERGENT B1 ;  /* 0x0000000000017941 */ /* 0x000fea0003800200 */
.L_x_5:
[----:B------:R-:W-:Y:S05]  /*0af0*/  @!P1 BRA `(.L_x_1) ;  /* 0x0000000000c09947 */ /* 0x000fea0003800000 */
[----:B------:R-:W-:Y:S01]  /*0b00*/  ISETP.GE.U32.AND P0, PT, R24, 0x4, PT ;  /* 0x000000041800780c */ /* 0x000fe20003f06070 */
[----:B------:R-:W-:Y:S01]  /*0b10*/  BSSY.RECONVERGENT B1, `(.L_x_7) ;  /* 0x000001e000017945 */ /* 0x000fe20003800200 */
[----:B------:R-:W-:-:S04]  /*0b20*/  LOP3.LUT R4, R4, 0x3, RZ, 0xc0, !PT ;  /* 0x0000000304047812 */ /* 0x000fc800078ec0ff */
[----:B------:R-:W-:-:S07]  /*0b30*/  ISETP.NE.AND P1, PT, R4, RZ, PT ;  /* 0x000000ff0400720c */ /* 0x000fce0003f25270 */
[----:B------:R-:W-:Y:S06]  /*0b40*/  @!P0 BRA `(.L_x_8) ;  /* 0x0000000000688947 */ /* 0x000fec0003800000 */
[----:B------:R-:W0:Y:S08]  /*0b50*/  LDC.64 R8, c[0x0][0x388] ;  /* 0x0000e200ff087b82 */ /* 0x000e300000000a00 */
[----:B------:R-:W1:Y:S01]  /*0b60*/  LDC.64 R10, c[0x0][0x390] ;  /* 0x0000e400ff0a7b82 */ /* 0x000e620000000a00 */
[----:B0-----:R-:W-:-:S07]  /*0b70*/  IMAD.WIDE R12, R3, 0x4, R8 ;  /* 0x00000004030c7825 */ /* 0x001fce00078e0208 */
[----:B------:R-:W0:Y:S01]  /*0b80*/  LDC.64 R8, c[0x0][0x398] ;  /* 0x0000e600ff087b82 */ /* 0x000e220000000a00 */
[----:B------:R-:W0:Y:S04]  /*0b90*/  LDG.E R15, desc[UR4][R12.64] ;  /* 0x000000040c0f7981 */ /* 0x000e28000c1e1900 */
[----:B------:R-:W2:Y:S04]  /*0ba0*/  LDG.E R17, desc[UR4][R12.64+0x4] ;  /* 0x000004040c117981 */ /* 0x000ea8000c1e1900 */
[----:B------:R-:W3:Y:S04]  /*0bb0*/  LDG.E R19, desc[UR4][R12.64+0x8] ;  /* 0x000008040c137981 */ /* 0x000ee8000c1e1900 */
[----:B------:R-:W4:Y:S01]  /*0bc0*/  LDG.E R7, desc[UR4][R12.64+0xc] ;  /* 0x00000c040c077981 */ /* 0x000f22000c1e1900 */
[----:B-1----:R-:W-:-:S05]  /*0bd0*/  IMAD.WIDE R10, R3, 0x4, R10 ;  /* 0x00000004030a7825 */ /* 0x002fca00078e020a */
[----:B------:R-:W5:Y:S04]  /*0be0*/  LDG.E R5, desc[UR4][R10.64] ;  /* 0x000000040a057981 */ /* 0x000f68000c1e1900 */
[----:B------:R-:W5:Y:S04]  /*0bf0*/  LDG.E R2, desc[UR4][R10.64+0x4] ;  /* 0x000004040a027981 */ /* 0x000f68000c1e1900 */
[----:B------:R-:W5:Y:S01]  /*0c00*/  LDG.E R13, desc[UR4][R10.64+0xc] ;  /* 0x00000c040a0d7981 */ /* 0x000f62000c1e1900 */
[----:B0-----:R-:W-:-:S04]  /*0c10*/  IMAD.WIDE R14, R15, 0x4, R8 ;  /* 0x000000040f0e7825 */ /* 0x001fc800078e0208 */
[--C-:B--2---:R-:W-:Y:S02]  /*0c20*/  IMAD.WIDE R16, R17, 0x4, R8.reuse ;  /* 0x0000000411107825 */ /* 0x104fe400078e0208 */
[----:B------:R-:W5:Y:S02]  /*0c30*/  LDG.E R14, desc[UR4][R14.64] ;  /* 0x000000040e0e7981 */ /* 0x000f64000c1e1900 */
[--C-:B---3--:R-:W-:Y:S02]  /*0c40*/  IMAD.WIDE R18, R19, 0x4, R8.reuse ;  /* 0x0000000413127825 */ /* 0x108fe400078e0208 */
[----:B------:R-:W2:Y:S02]  /*0c50*/  LDG.E R16, desc[UR4][R16.64] ;  /* 0x0000000410107981 */ /* 0x000ea4000c1e1900 */
[----:B----4-:R-:W-:Y:S02]  /*0c60*/  IMAD.WIDE R8, R7, 0x4, R8 ;  /* 0x0000000407087825 */ /* 0x010fe400078e0208 */
[----:B------:R-:W3:Y:S04]  /*0c70*/  LDG.E R18, desc[UR4][R18.64] ;  /* 0x0000000412127981 */ /* 0x000ee8000c1e1900 */
[----:B------:R-:W3:Y:S04]  /*0c80*/  LDG.E R7, desc[UR4][R10.64+0x8] ;  /* 0x000008040a077981 */ /* 0x000ee8000c1e1900 */
[----:B------:R-:W4:Y:S01]  /*0c90*/  LDG.E R8, desc[UR4][R8.64] ;  /* 0x0000000408087981 */ /* 0x000f22000c1e1900 */
[----:B------:R-:W-:Y:S01]  /*0ca0*/  IADD3 R3, PT, PT, R3, 0x4, RZ ;  /* 0x0000000403037810 */ /* 0x000fe20007ffe0ff */
[----:B-----5:R-:W-:-:S04]  /*0cb0*/  FFMA R5, R5, R14, R6 ;  /* 0x0000000e05057223 */ /* 0x020fc80000000006 */
[----:B--2---:R-:W-:-:S04]  /*0cc0*/  FFMA R2, R2, R16, R5 ;  /* 0x0000001002027223 */ /* 0x004fc80000000005 */
[----:B---3--:R-:W-:-:S04]  /*0cd0*/  FFMA R2, R7, R18, R2 ;  /* 0x0000001207027223 */ /* 0x008fc80000000002 */
[----:B----4-:R-:W-:-:S07]  /*0ce0*/  FFMA R6, R13, R8, R2 ;  /* 0x000000080d067223 */ /* 0x010fce0000000002 */
.L_x_8:
[----:B------:R-:W-:Y:S05]  /*0cf0*/  BSYNC.RECONVERGENT B1 ;  /* 0x0000000000017941 */ /* 0x000fea0003800200 */
.L_x_7:
[----:B------:R-:W-:Y:S05]  /*0d00*/  @!P1 BRA `(.L_x_1) ;  /* 0x00000000003c9947 */ /* 0x000fea0003800000 */
[----:B------:R-:W0:Y:S01]  /*0d10*/  LDC.64 R12, c[0x0][0x388] ;  /* 0x0000e200ff0c7b82 */ /* 0x000e220000000a00 */
[----:B------:R-:W-:-:S07]  /*0d20*/  IADD3 R2, PT, PT, -R4, RZ, RZ ;  /* 0x000000ff04027210 */ /* 0x000fce0007ffe1ff */
[----:B------:R-:W1:Y:S08]  /*0d30*/  LDC.64 R14, c[0x0][0x390] ;  /* 0x0000e400ff0e7b82 */ /* 0x000e700000000a00 */
[----:B------:R-:W2:Y:S02]  /*0d40*/  LDC.64 R16, c[0x0][0x398] ;  /* 0x0000e600ff107b82 */ /* 0x000ea40000000a00 */
.L_x_9:
[----:B0-----:R-:W-:-:S06]  /*0d50*/  IMAD.WIDE R4, R3, 0x4, R12 ;  /* 0x0000000403047825 */ /* 0x001fcc00078e020c */
[----:B------:R-:W2:Y:S01]  /*0d60*/  LDG.E R5, desc[UR4][R4.64] ;  /* 0x0000000404057981 */ /* 0x000ea2000c1e1900 */
[----:B-1----:R-:W-:-:S06]  /*0d70*/  IMAD.WIDE R8, R3, 0x4, R14 ;  /* 0x0000000403087825 */ /* 0x002fcc00078e020e */
[----:B------:R-:W3:Y:S01]  /*0d80*/  LDG.E R9, desc[UR4][R8.64] ;  /* 0x0000000408097981 */ /* 0x000ee2000c1e1900 */
[----:B------:R-:W-:Y:S01]  /*0d90*/  IADD3 R2, PT, PT, R2, 0x1, RZ ;  /* 0x0000000102027810 */ /* 0x000fe20007ffe0ff */
[----:B--2---:R-:W-:-:S06]  /*0da0*/  IMAD.WIDE R10, R5, 0x4, R16 ;  /* 0x00000004050a7825 */ /* 0x004fcc00078e0210 */
[----:B------:R-:W3:Y:S01]  /*0db0*/  LDG.E R10, desc[UR4][R10.64] ;  /* 0x000000040a0a7981 */ /* 0x000ee2000c1e1900 */
[----:B------:R-:W-:Y:S02]  /*0dc0*/  ISETP.NE.AND P0, PT, R2, RZ, PT ;  /* 0x000000ff0200720c */ /* 0x000fe40003f05270 */
[----:B------:R-:W-:Y:S01]  /*0dd0*/  IADD3 R3, PT, PT, R3, 0x1, RZ ;  /* 0x0000000103037810 */ /* 0x000fe20007ffe0ff */
[----:B---3--:R-:W-:-:S10]  /*0de0*/  FFMA R6, R9, R10, R6 ;  /* 0x0000000a09067223 */ /* 0x008fd40000000006 */
[----:B------:R-:W-:Y:S05]  /*0df0*/  @P0 BRA `(.L_x_9) ;  /* 0xfffffffc00d40947 */ /* 0x000fea000383ffff */
.L_x_1:
[----:B------:R-:W-:Y:S05]  /*0e00*/  BSYNC.RECONVERGENT B0 ;  /* 0x0000000000007941 */ /* 0x000fea0003800200 */
.L_x_0:
[----:B------:R-:W0:Y:S02]  /*0e10*/  LDC.64 R2, c[0x0][0x3a0] ;  /* 0x0000e800ff027b82 */ /* 0x000e240000000a00 */
[----:B0-----:R-:W-:-:S05]  /*0e20*/  IMAD.WIDE R2, R0, 0x4, R2 ;  /* 0x0000000400027825 */ /* 0x001fca00078e0202 */
[----:B------:R-:W-:Y:S01]  /*0e30*/  STG.E desc[UR4][R2.64], R6 ;  /* 0x0000000602007986 */ /* 0x000fe2000c101904 */
[----:B------:R-:W-:Y:S05]  /*0e40*/  EXIT ;  /* 0x000000000000794d */ /* 0x000fea0003800000 */
.L_x_10:
[----:B------:R-:W-:-:S00]  /*0e50*/  BRA `(.L_x_10) ;  /* 0xfffffffc00fc7947 */ /* 0x000fc0000383ffff */
[----:B------:R-:W-:-:S00]  /*0e60*/  NOP ;  /* 0x0000000000007918 */ /* 0x000fc00000000000 */
        /* <DEDUP_REMOVED lines=9> */
.L_x_11:


//--------------------- .nv.shared.reserved.0     --------------------------
	.section	.nv.shared.reserved.0,"aw",@nobits
	.weak		__nv_reservedSMEM_offset_0_alias
	.size		__nv_reservedSMEM_offset_0_alias, 0, 64
	.other		__nv_reservedSMEM_offset_0_alias,@"STO_CUDA_RESERVED_SHARED STV_DEFAULT"
__nv_reservedSMEM_offset_0_alias:
	.zero		0
	.zero		64


//--------------------- .nv.constant0._Z18csrMatrixVectorMulPKiS0_PKfS2_Pf --------------------------
	.section	.nv.constant0._Z18csrMatrixVectorMulPKiS0_PKfS2_Pf,"a",@progbits
	.sectionflags	@""
	.align	4
.nv.constant0._Z18csrMatrixVectorMulPKiS0_PKfS2_Pf:
	.zero		936


//--------------------- SYMBOLS --------------------------

	.type		.nv.reservedSmem.offset0,@object
	.size		.nv.reservedSmem.offset0,0x4
